	.headerflags	@"EF_CUDA_TEXMODE_UNIFIED EF_CUDA_64BIT_ADDRESS EF_CUDA_ACCELERATORS EF_CUDA_SM90 EF_CUDA_VIRTUAL_SM(EF_CUDA_SM90)"
	.elftype	@"ET_EXEC"


//--------------------- .nv.info                  --------------------------
	.section	.nv.info,"",@"SHT_CUDA_INFO"
	.align	4


	//----- nvinfo : EIATTR_REGCOUNT
	.align		4
        /*0000*/ 	.byte	0x04, 0x2f
        /*0002*/ 	.short	(.L_3 - .L_2)
	.align		4
.L_2:
        /*0004*/ 	.word	index@(triton_poi_fused__native_batch_norm_legit_no_training_relu_5)
        /*0008*/ 	.word	0x00000020


	//----- nvinfo : EIATTR_MIN_STACK_SIZE
	.align		4
.L_3:
        /*000c*/ 	.byte	0x04, 0x12
        /*000e*/ 	.short	(.L_5 - .L_4)
	.align		4
.L_4:
        /*0010*/ 	.word	index@(triton_poi_fused__native_batch_norm_legit_no_training_relu_5)
        /*0014*/ 	.word	0x00000000


	//----- nvinfo : EIATTR_FRAME_SIZE
	.align		4
.L_5:
        /*0018*/ 	.byte	0x04, 0x11
        /*001a*/ 	.short	(.L_7 - .L_6)
	.align		4
.L_6:
        /*001c*/ 	.word	index@(triton_poi_fused__native_batch_norm_legit_no_training_relu_5)
        /*0020*/ 	.word	0x00000000


	//----- nvinfo : EIATTR_MIN_STACK_SIZE
	.align		4
.L_7:
        /*0024*/ 	.byte	0x04, 0x12
        /*0026*/ 	.short	(.L_9 - .L_8)
	.align		4
.L_8:
        /*0028*/ 	.word	index@(triton_poi_fused__native_batch_norm_legit_no_training_relu_5)
        /*002c*/ 	.word	0x00000000
.L_9:


//--------------------- .nv.info.triton_poi_fused__native_batch_norm_legit_no_training_relu_5 --------------------------
	.section	.nv.info.triton_poi_fused__native_batch_norm_legit_no_training_relu_5,"",@"SHT_CUDA_INFO"
	.sectionflags	@""
	.align	4


	//----- nvinfo : EIATTR_CUDA_API_VERSION
	.align		4
        /*0000*/ 	.byte	0x04, 0x37
        /*0002*/ 	.short	(.L_11 - .L_10)
.L_10:
        /*0004*/ 	.word	0x0000007c


	//----- nvinfo : EIATTR_KPARAM_INFO
	.align		4
.L_11:
        /*0008*/ 	.byte	0x04, 0x17
        /*000a*/ 	.short	(.L_13 - .L_12)
.L_12:
        /*000c*/ 	.word	0x00000000
        /*0010*/ 	.short	0x0006
        /*0012*/ 	.short	0x0030
        /*0014*/ 	.byte	0x00, 0xf0, 0x11, 0x00


	//----- nvinfo : EIATTR_KPARAM_INFO
	.align		4
.L_13:
        /*0018*/ 	.byte	0x04, 0x17
        /*001a*/ 	.short	(.L_15 - .L_14)
.L_14:
        /*001c*/ 	.word	0x00000000
        /*0020*/ 	.short	0x0005
        /*0022*/ 	.short	0x0028
        /*0024*/ 	.byte	0x00, 0xf4, 0x21, 0x00


	//----- nvinfo : EIATTR_KPARAM_INFO
	.align		4
.L_15:
        /*0028*/ 	.byte	0x04, 0x17
        /*002a*/ 	.short	(.L_17 - .L_16)
.L_16:
        /*002c*/ 	.word	0x00000000
        /*0030*/ 	.short	0x0004
        /*0032*/ 	.short	0x0020
        /*0034*/ 	.byte	0x00, 0xf4, 0x21, 0x00


	//----- nvinfo : EIATTR_KPARAM_INFO
	.align		4
.L_17:
        /*0038*/ 	.byte	0x04, 0x17
        /*003a*/ 	.short	(.L_19 - .L_18)
.L_18:
        /*003c*/ 	.word	0x00000000
        /*0040*/ 	.short	0x0003
        /*0042*/ 	.short	0x0018
        /*0044*/ 	.byte	0x00, 0xf4, 0x21, 0x00


	//----- nvinfo : EIATTR_KPARAM_INFO
	.align		4
.L_19:
        /*0048*/ 	.byte	0x04, 0x17
        /*004a*/ 	.short	(.L_21 - .L_20)
.L_20:
        /*004c*/ 	.word	0x00000000
        /*0050*/ 	.short	0x0002
        /*0052*/ 	.short	0x0010
        /*0054*/ 	.byte	0x00, 0xf4, 0x21, 0x00


	//----- nvinfo : EIATTR_KPARAM_INFO
	.align		4
.L_21:
        /*0058*/ 	.byte	0x04, 0x17
        /*005a*/ 	.short	(.L_23 - .L_22)
.L_22:
        /*005c*/ 	.word	0x00000000
        /*0060*/ 	.short	0x0001
        /*0062*/ 	.short	0x0008
        /*0064*/ 	.byte	0x00, 0xf4, 0x21, 0x00


	//----- nvinfo : EIATTR_KPARAM_INFO
	.align		4
.L_23:
        /*0068*/ 	.byte	0x04, 0x17
        /*006a*/ 	.short	(.L_25 - .L_24)
.L_24:
        /*006c*/ 	.word	0x00000000
        /*0070*/ 	.short	0x0000
        /*0072*/ 	.short	0x0000
        /*0074*/ 	.byte	0x00, 0xf4, 0x21, 0x00


	//----- nvinfo : EIATTR_SPARSE_MMA_MASK
	.align		4
.L_25:
        /*0078*/ 	.byte	0x03, 0x50
        /*007a*/ 	.short	0x0000


	//----- nvinfo : EIATTR_MAXREG_COUNT
	.align		4
        /*007c*/ 	.byte	0x03, 0x1b
        /*007e*/ 	.short	0x00ff


	//----- nvinfo : EIATTR_EXIT_INSTR_OFFSETS
	.align		4
        /*0080*/ 	.byte	0x04, 0x1c
        /*0082*/ 	.short	(.L_27 - .L_26)


	//   ....[0]....
.L_26:
        /*0084*/ 	.word	0x000007a0


	//----- nvinfo : EIATTR_REQNTID
	.align		4
.L_27:
        /*0088*/ 	.byte	0x04, 0x10
        /*008a*/ 	.short	(.L_29 - .L_28)
.L_28:
        /*008c*/ 	.word	0x00000080
        /*0090*/ 	.word	0x00000001
        /*0094*/ 	.word	0x00000001


	//----- nvinfo : EIATTR_CBANK_PARAM_SIZE
	.align		4
.L_29:
        /*0098*/ 	.byte	0x03, 0x19
        /*009a*/ 	.short	0x0034


	//----- nvinfo : EIATTR_PARAM_CBANK
	.align		4
        /*009c*/ 	.byte	0x04, 0x0a
        /*009e*/ 	.short	(.L_31 - .L_30)
	.align		4
.L_30:
        /*00a0*/ 	.word	index@(.nv.constant0.triton_poi_fused__native_batch_norm_legit_no_training_relu_5)
        /*00a4*/ 	.short	0x0210
        /*00a6*/ 	.short	0x0034


	//----- nvinfo : EIATTR_SW_WAR
	.align		4
.L_31:
        /*00a8*/ 	.byte	0x04, 0x36
        /*00aa*/ 	.short	(.L_33 - .L_32)
.L_32:
        /*00ac*/ 	.word	0x00000008
.L_33:


//--------------------- .nv.callgraph             --------------------------
	.section	.nv.callgraph,"",@"SHT_CUDA_CALLGRAPH"
	.align	4
	.sectionentsize	8
	.align		4
        /*0000*/ 	.word	0x00000000
	.align		4
        /*0004*/ 	.word	0xffffffff
	.align		4
        /*0008*/ 	.word	0x00000000
	.align		4
        /*000c*/ 	.word	0xfffffffe
	.align		4
        /*0010*/ 	.word	0x00000000
	.align		4
        /*0014*/ 	.word	0xfffffffd
	.align		4
        /*0018*/ 	.word	0x00000000
	.align		4
        /*001c*/ 	.word	0xfffffffc


//--------------------- .nv.constant4             --------------------------
	.section	.nv.constant4,"a",@progbits
	.align	8
	.align		8
.nv.constant4:
        /*0000*/ 	.dword	_$_str
	.align		8
        /*0008*/ 	.dword	_$_str_$_2


//--------------------- .text.triton_poi_fused__native_batch_norm_legit_no_training_relu_5 --------------------------
	.section	.text.triton_poi_fused__native_batch_norm_legit_no_training_relu_5,"ax",@progbits
	.align	128
        .global         triton_poi_fused__native_batch_norm_legit_no_training_relu_5
        .type           triton_poi_fused__native_batch_norm_legit_no_training_relu_5,@function
        .size           triton_poi_fused__native_batch_norm_legit_no_training_relu_5,(.L_x_1 - triton_poi_fused__native_batch_norm_legit_no_training_relu_5)
        .other          triton_poi_fused__native_batch_norm_legit_no_training_relu_5,@"STO_CUDA_ENTRY STV_DEFAULT"
triton_poi_fused__native_batch_norm_legit_no_training_relu_5:
.text.triton_poi_fused__native_batch_norm_legit_no_training_relu_5:
[----:B------:R-:W-:Y:S01]  /*0000*/  LDC R1, c[0x0][0x28] ;  /* 0x00000a00ff017b82 */ /* 0x000fe20000000800 */
[----:B------:R-:W1:Y:S01]  /*0010*/  S2R R0, SR_TID.X ;  /* 0x0000000000007919 */ /* 0x000e620000002100 */
[----:B------:R-:W-:-:S06]  /*0020*/  ULDC.64 UR4, c[0x0][0x208] ;  /* 0x0000820000047ab9 */ /* 0x000fcc0000000a00 */
[----:B------:R-:W2:Y:S01]  /*0030*/  LDC.64 R18, c[0x0][0x218] ;  /* 0x00008600ff127b82 */ /* 0x000ea20000000a00 */
[----:B------:R-:W3:Y:S07]  /*0040*/  S2R R3, SR_CTAID.X ;  /* 0x0000000000037919 */ /* 0x000eee0000002500 */
[----:B------:R-:W4:Y:S08]  /*0050*/  LDC.64 R14, c[0x0][0x210] ;  /* 0x00008400ff0e7b82 */ /* 0x000f300000000a00 */
[----:B------:R-:W5:Y:S01]  /*0060*/  LDC.64 R12, c[0x0][0x230] ;  /* 0x00008c00ff0c7b82 */ /* 0x000f620000000a00 */
[----:B-1----:R-:W-:-:S04]  /*0070*/  SHF.L.U32 R0, R0, 0x2, RZ ;  /* 0x0000000200007819 */ /* 0x002fc800000006ff */
[----:B------:R-:W-:Y:S02]  /*0080*/  LOP3.LUT R0, R0, 0x1fc, RZ, 0xc0, !PT ;  /* 0x000001fc00007812 */ /* 0x000fe400078ec0ff */
[----:B---3--:R-:W-:Y:S02]  /*0090*/  SHF.R.S32.HI R4, RZ, 0x15, R3 ;  /* 0x00000015ff047819 */ /* 0x008fe40000011403 */
[----:B------:R-:W-:Y:S02]  /*00a0*/  LEA R20, R3, R0, 0xa ;  /* 0x0000000003147211 */ /* 0x000fe400078e50ff */
[----:B------:R-:W-:Y:S01]  /*00b0*/  SGXT R4, R4, 0x1 ;  /* 0x000000010404781a */ /* 0x000fe20000000200 */
[----:B------:R-:W1:Y:S01]  /*00c0*/  LDC.64 R2, c[0x0][0x220] ;  /* 0x00008800ff027b82 */ /* 0x000e620000000a00 */
[----:B------:R-:W-:Y:S02]  /*00d0*/  IADD3 R23, R20, 0x200, RZ ;  /* 0x0000020014177810 */ /* 0x000fe40007ffe0ff */
[----:B------:R-:W-:-:S02]  /*00e0*/  LEA.HI R0, R4, R20, RZ, 0xc ;  /* 0x0000001404007211 */ /* 0x000fc400078f60ff */
[----:B------:R-:W-:Y:S02]  /*00f0*/  LEA.HI R4, R4, R23, RZ, 0xc ;  /* 0x0000001704047211 */ /* 0x000fe400078f60ff */
[----:B------:R-:W-:Y:S02]  /*0100*/  SHF.R.S32.HI R0, RZ, 0xc, R0 ;  /* 0x0000000cff007819 */ /* 0x000fe40000011400 */
[----:B------:R-:W-:Y:S02]  /*0110*/  SHF.R.S32.HI R4, RZ, 0xc, R4 ;  /* 0x0000000cff047819 */ /* 0x000fe40000011404 */
[----:B------:R-:W-:Y:S02]  /*0120*/  LEA.HI R5, R0, R0, RZ, 0x8 ;  /* 0x0000000000057211 */ /* 0x000fe400078f40ff */
[----:B------:R-:W-:Y:S02]  /*0130*/  LEA.HI R6, R4, R4, RZ, 0x8 ;  /* 0x0000000404067211 */ /* 0x000fe400078f40ff */
[----:B------:R-:W-:-:S02]  /*0140*/  LOP3.LUT R5, R5, 0xffffff00, RZ, 0xc0, !PT ;  /* 0xffffff0005057812 */ /* 0x000fc400078ec0ff */
[----:B------:R-:W-:Y:S02]  /*0150*/  LOP3.LUT R21, R6, 0xffffff00, RZ, 0xc0, !PT ;  /* 0xffffff0006157812 */ /* 0x000fe400078ec0ff */
[----:B------:R-:W-:Y:S02]  /*0160*/  IADD3 R17, R0, -R5, RZ ;  /* 0x8000000500117210 */ /* 0x000fe40007ffe0ff */
[----:B------:R-:W-:-:S03]  /*0170*/  IADD3 R21, R4, -R21, RZ ;  /* 0x8000001504157210 */ /* 0x000fc60007ffe0ff */
[----:B-1----:R-:W-:-:S04]  /*0180*/  IMAD.WIDE R8, R17, 0x4, R2 ;  /* 0x0000000411087825 */ /* 0x002fc800078e0202 */
[----:B------:R-:W-:Y:S01]  /*0190*/  IMAD.WIDE R24, R21, 0x4, R2 ;  /* 0x0000000415187825 */ /* 0x000fe200078e0202 */
[----:B------:R-:W3:Y:S01]  /*01a0*/  LDG.E.EL R0, desc[UR4][R8.64] ;  /* 0x0000000408007981 */ /* 0x000ee2000c2e1900 */
[----:B------:R-:W1:Y:S04]  /*01b0*/  LDC.64 R2, c[0x0][0x228] ;  /* 0x00008a00ff027b82 */ /* 0x000e680000000a00 */
[----:B------:R-:W3:Y:S01]  /*01c0*/  LDG.E.EL R24, desc[UR4][R24.64] ;  /* 0x0000000418187981 */ /* 0x000ee2000c2e1900 */
[----:B--2---:R-:W-:-:S04]  /*01d0*/  IMAD.WIDE R28, R17, 0x4, R18 ;  /* 0x00000004111c7825 */ /* 0x004fc800078e0212 */
[----:B----4-:R-:W-:Y:S01]  /*01e0*/  IMAD.WIDE R14, R20, 0x4, R14 ;  /* 0x00000004140e7825 */ /* 0x010fe200078e020e */
[----:B------:R-:W2:Y:S04]  /*01f0*/  LDG.E.EL R22, desc[UR4][R28.64] ;  /* 0x000000041c167981 */ /* 0x000ea8000c2e1900 */
[----:B------:R-:W2:Y:S01]  /*0200*/  LDG.E.128 R4, desc[UR4][R14.64] ;  /* 0x000000040e047981 */ /* 0x000ea2000c1e1d00 */
[----:B------:R-:W-:-:S03]  /*0210*/  IMAD.WIDE R18, R21, 0x4, R18 ;  /* 0x0000000415127825 */ /* 0x000fc600078e0212 */
[----:B------:R-:W4:Y:S04]  /*0220*/  LDG.E.128 R8, desc[UR4][R14.64+0x800] ;  /* 0x000800040e087981 */ /* 0x000f28000c1e1d00 */
[----:B------:R1:W4:Y:S02]  /*0230*/  LDG.E.EL R18, desc[UR4][R18.64] ;  /* 0x0000000412127981 */ /* 0x000324000c2e1900 */
[----:B01----:R-:W-:-:S04]  /*0240*/  IMAD.WIDE R26, R17, 0x4, R2 ;  /* 0x00000004111a7825 */ /* 0x003fc800078e0202 */
[--C-:B-----5:R-:W-:Y:S01]  /*0250*/  IMAD.WIDE R16, R17, 0x4, R12.reuse ;  /* 0x0000000411107825 */ /* 0x120fe200078e020c */
[----:B------:R-:W5:Y:S05]  /*0260*/  LDG.E.EL R25, desc[UR4][R26.64] ;  /* 0x000000041a197981 */ /* 0x000f6a000c2e1900 */
[----:B------:R-:W5:Y:S01]  /*0270*/  LDG.E.EL R16, desc[UR4][R16.64] ;  /* 0x0000000410107981 */ /* 0x000f62000c2e1900 */
[----:B------:R-:W-:-:S04]  /*0280*/  IMAD.WIDE R12, R21, 0x4, R12 ;  /* 0x00000004150c7825 */ /* 0x000fc800078e020c */
[----:B------:R-:W-:Y:S02]  /*0290*/  IMAD.WIDE R2, R21, 0x4, R2 ;  /* 0x0000000415027825 */ /* 0x000fe400078e0202 */
[----:B------:R-:W4:Y:S04]  /*02a0*/  LDG.E.EL R12, desc[UR4][R12.64] ;  /* 0x000000040c0c7981 */ /* 0x000f28000c2e1900 */
[----:B------:R0:W4:Y:S01]  /*02b0*/  LDG.E.EL R21, desc[UR4][R2.64] ;  /* 0x0000000402157981 */ /* 0x000122000c2e1900 */
[----:B------:R-:W-:Y:S01]  /*02c0*/  HFMA2.MMA R19, -RZ, RZ, 1.625, 0 ;  /* 0x3e800000ff137435 */ /* 0x000fe200000001ff */
[----:B0-----:R-:W-:Y:S02]  /*02d0*/  SHF.R.S32.HI R3, RZ, 0x1f, R20 ;  /* 0x0000001fff037819 */ /* 0x001fe40000011414 */
[----:B------:R-:W-:-:S02]  /*02e0*/  SHF.R.S32.HI R2, RZ, 0x1f, R23 ;  /* 0x0000001fff027819 */ /* 0x000fc40000011417 */
[----:B------:R-:W-:Y:S02]  /*02f0*/  LEA.HI R13, R3, R20, RZ, 0x14 ;  /* 0x00000014030d7211 */ /* 0x000fe400078fa0ff */
[----:B------:R-:W-:Y:S02]  /*0300*/  LEA.HI R3, R2, R23, RZ, 0x14 ;  /* 0x0000001702037211 */ /* 0x000fe400078fa0ff */
[----:B------:R-:W-:Y:S02]  /*0310*/  LOP3.LUT R15, R13, 0xfff00000, RZ, 0xc0, !PT ;  /* 0xfff000000d0f7812 */ /* 0x000fe400078ec0ff */
[----:B------:R-:W-:Y:S02]  /*0320*/  LOP3.LUT R14, R3, 0xfff00000, RZ, 0xc0, !PT ;  /* 0xfff00000030e7812 */ /* 0x000fe400078ec0ff */
[----:B------:R-:W-:Y:S02]  /*0330*/  IADD3 R20, R20, -R15, RZ ;  /* 0x8000000f14147210 */ /* 0x000fe40007ffe0ff */
[----:B------:R-:W-:-:S02]  /*0340*/  IADD3 R14, R23, -R14, RZ ;  /* 0x8000000e170e7210 */ /* 0x000fc40007ffe0ff */
[----:B------:R-:W-:-:S05]  /*0350*/  SHF.R.S32.HI R15, RZ, 0x14, R3 ;  /* 0x00000014ff0f7819 */ /* 0x000fca0000011403 */
[----:B------:R-:W-:Y:S01]  /*0360*/  IMAD R15, R15, 0x600000, R14 ;  /* 0x006000000f0f7824 */ /* 0x000fe200078e020e */
[----:B------:R-:W-:-:S05]  /*0370*/  SHF.R.S32.HI R13, RZ, 0x14, R13 ;  /* 0x00000014ff0d7819 */ /* 0x000fca000001140d */
[----:B------:R-:W-:Y:S02]  /*0380*/  IMAD R13, R13, 0x600000, R20 ;  /* 0x006000000d0d7824 */ /* 0x000fe400078e0214 */
[----:B---3--:R-:W-:Y:S01]  /*0390*/  FADD R0, R0, 0.0010000000474974513054 ;  /* 0x3a83126f00007421 */ /* 0x008fe20000000000 */
[----:B------:R-:W-:-:S03]  /*03a0*/  FADD R24, R24, 0.0010000000474974513054 ;  /* 0x3a83126f18187421 */ /* 0x000fc60000000000 */
[----:B------:R-:W0:Y:S08]  /*03b0*/  MUFU.SQRT R28, R0 ;  /* 0x00000000001c7308 */ /* 0x000e300000002000 */
[----:B------:R-:W1:Y:S01]  /*03c0*/  MUFU.SQRT R26, R24 ;  /* 0x00000018001a7308 */ /* 0x000e620000002000 */
[C---:B0-----:R-:W-:Y:S02]  /*03d0*/  FSETP.GT.AND P0, PT, R28.reuse, 8.50705917302346158658e+37, PT ;  /* 0x7e8000001c00780b */ /* 0x041fe40003f04000 */
[----:B------:R-:W-:-:S02]  /*03e0*/  FSETP.GEU.AND P2, PT, R28, 1.175494350822287508e-38, PT ;  /* 0x008000001c00780b */ /* 0x000fc40003f4e000 */
[C---:B-1----:R-:W-:Y:S02]  /*03f0*/  FSETP.GT.AND P1, PT, R26.reuse, 8.50705917302346158658e+37, PT ;  /* 0x7e8000001a00780b */ /* 0x042fe40003f24000 */
[----:B------:R-:W-:-:S07]  /*0400*/  FSETP.GEU.AND P3, PT, R26, 1.175494350822287508e-38, PT ;  /* 0x008000001a00780b */ /* 0x000fce0003f6e000 */
[----:B------:R-:W-:-:S04]  /*0410*/  @P0 FMUL R28, R28, 0.25 ;  /* 0x3e8000001c1c0820 */ /* 0x000fc80000400000 */
[----:B------:R-:W-:Y:S01]  /*0420*/  @!P2 FMUL R28, R28, 16777216 ;  /* 0x4b8000001c1ca820 */ /* 0x000fe20000400000 */
[----:B------:R-:W-:-:S03]  /*0430*/  @P1 FMUL R26, R26, 0.25 ;  /* 0x3e8000001a1a1820 */ /* 0x000fc60000400000 */
[----:B------:R-:W0:Y:S01]  /*0440*/  MUFU.RCP R0, R28 ;  /* 0x0000001c00007308 */ /* 0x000e220000001000 */
[----:B------:R-:W-:-:S07]  /*0450*/  @!P3 FMUL R26, R26, 16777216 ;  /* 0x4b8000001a1ab820 */ /* 0x000fce0000400000 */
[----:B------:R-:W1:Y:S01]  /*0460*/  MUFU.RCP R2, R26 ;  /* 0x0000001a00027308 */ /* 0x000e620000001000 */
[C---:B------:R-:W-:Y:S02]  /*0470*/  FSEL R17, R19.reuse, 1, P0 ;  /* 0x3f80000013117808 */ /* 0x040fe40000000000 */
[----:B------:R-:W-:-:S03]  /*0480*/  FSEL R19, R19, 1, P1 ;  /* 0x3f80000013137808 */ /* 0x000fc60000800000 */
[----:B------:R-:W-:Y:S02]  /*0490*/  @!P2 FMUL R17, R17, 16777216 ;  /* 0x4b8000001111a820 */ /* 0x000fe40000400000 */
[----:B------:R-:W-:Y:S02]  /*04a0*/  @!P3 FMUL R19, R19, 16777216 ;  /* 0x4b8000001313b820 */ /* 0x000fe40000400000 */
[----:B0-----:R-:W-:Y:S01]  /*04b0*/  FMUL R17, R0, R17 ;  /* 0x0000001100117220 */ /* 0x001fe20000400000 */
[--C-:B--2---:R-:W-:Y:S01]  /*04c0*/  FADD R6, R6, -R22.reuse ;  /* 0x8000001606067221 */ /* 0x104fe20000000000 */
[----:B-1----:R-:W-:Y:S02]  /*04d0*/  FMUL R0, R2, R19 ;  /* 0x0000001302007220 */ /* 0x002fe40000400000 */
[----:B------:R-:W0:Y:S01]  /*04e0*/  LDC.64 R2, c[0x0][0x238] ;  /* 0x00008e00ff027b82 */ /* 0x000e220000000a00 */
[--C-:B------:R-:W-:Y:S01]  /*04f0*/  FADD R4, R4, -R22.reuse ;  /* 0x8000001604047221 */ /* 0x100fe20000000000 */
[--C-:B------:R-:W-:Y:S01]  /*0500*/  FADD R14, R5, -R22.reuse ;  /* 0x80000016050e7221 */ /* 0x100fe20000000000 */
[----:B------:R-:W-:Y:S01]  /*0510*/  FADD R22, R7, -R22 ;  /* 0x8000001607167221 */ /* 0x000fe20000000000 */
[C---:B------:R-:W-:Y:S01]  /*0520*/  FMUL R19, R17.reuse, R6 ;  /* 0x0000000611137220 */ /* 0x040fe20000400000 */
[C---:B------:R-:W-:Y:S01]  /*0530*/  FMUL R4, R17.reuse, R4 ;  /* 0x0000000411047220 */ /* 0x040fe20000400000 */
[C---:B------:R-:W-:Y:S01]  /*0540*/  FMUL R5, R17.reuse, R14 ;  /* 0x0000000e11057220 */ /* 0x040fe20000400000 */
[----:B------:R-:W-:Y:S01]  /*0550*/  FMUL R7, R17, R22 ;  /* 0x0000001611077220 */ /* 0x000fe20000400000 */
[----:B-----5:R-:W-:Y:S01]  /*0560*/  FFMA R6, R25, R19, R16 ;  /* 0x0000001319067223 */ /* 0x020fe20000000010 */
[--C-:B----4-:R-:W-:Y:S01]  /*0570*/  FADD R17, R8, -R18.reuse ;  /* 0x8000001208117221 */ /* 0x110fe20000000000 */
[--C-:B------:R-:W-:Y:S01]  /*0580*/  FADD R9, R9, -R18.reuse ;  /* 0x8000001209097221 */ /* 0x100fe20000000000 */
[--C-:B------:R-:W-:Y:S01]  /*0590*/  FADD R19, R10, -R18.reuse ;  /* 0x800000120a137221 */ /* 0x100fe20000000000 */
[----:B------:R-:W-:Y:S01]  /*05a0*/  FADD R11, R11, -R18 ;  /* 0x800000120b0b7221 */ /* 0x000fe20000000000 */
[C-C-:B------:R-:W-:Y:S01]  /*05b0*/  FFMA R7, R25.reuse, R7, R16.reuse ;  /* 0x0000000719077223 */ /* 0x140fe20000000010 */
[C---:B------:R-:W-:Y:S01]  /*05c0*/  FMUL R17, R0.reuse, R17 ;  /* 0x0000001100117220 */ /* 0x040fe20000400000 */
[C---:B------:R-:W-:Y:S01]  /*05d0*/  FMUL R9, R0.reuse, R9 ;  /* 0x0000000900097220 */ /* 0x040fe20000400000 */
[C---:B------:R-:W-:Y:S01]  /*05e0*/  FMUL R19, R0.reuse, R19 ;  /* 0x0000001300137220 */ /* 0x040fe20000400000 */
[----:B------:R-:W-:Y:S01]  /*05f0*/  FMUL R11, R0, R11 ;  /* 0x0000000b000b7220 */ /* 0x000fe20000400000 */
[C-C-:B------:R-:W-:Y:S01]  /*0600*/  FFMA R4, R25.reuse, R4, R16.reuse ;  /* 0x0000000419047223 */ /* 0x140fe20000000010 */
[----:B------:R-:W-:Y:S01]  /*0610*/  FFMA R5, R25, R5, R16 ;  /* 0x0000000519057223 */ /* 0x000fe20000000010 */
[C-C-:B------:R-:W-:Y:S01]  /*0620*/  FFMA R17, R21.reuse, R17, R12.reuse ;  /* 0x0000001115117223 */ /* 0x140fe2000000000c */
[C-C-:B------:R-:W-:Y:S01]  /*0630*/  FFMA R0, R21.reuse, R9, R12.reuse ;  /* 0x0000000915007223 */ /* 0x140fe2000000000c */
[C-C-:B------:R-:W-:Y:S01]  /*0640*/  FFMA R19, R21.reuse, R19, R12.reuse ;  /* 0x0000001315137223 */ /* 0x140fe2000000000c */
[----:B------:R-:W-:Y:S01]  /*0650*/  FFMA R11, R21, R11, R12 ;  /* 0x0000000b150b7223 */ /* 0x000fe2000000000c */
[----:B------:R-:W-:-:S02]  /*0660*/  FSETP.GEU.AND P6, PT, R7, RZ, PT ;  /* 0x000000ff0700720b */ /* 0x000fc40003fce000 */
[----:B------:R-:W-:Y:S02]  /*0670*/  FSETP.GEU.AND P0, PT, R6, RZ, PT ;  /* 0x000000ff0600720b */ /* 0x000fe40003f0e000 */
[----:B------:R-:W-:Y:S02]  /*0680*/  FSETP.GEU.AND P1, PT, R5, RZ, PT ;  /* 0x000000ff0500720b */ /* 0x000fe40003f2e000 */
[----:B------:R-:W-:Y:S02]  /*0690*/  FSETP.GEU.AND P2, PT, R4, RZ, PT ;  /* 0x000000ff0400720b */ /* 0x000fe40003f4e000 */
[----:B------:R-:W-:Y:S02]  /*06a0*/  SEL R7, R7, RZ, P6 ;  /* 0x000000ff07077207 */ /* 0x000fe40003000000 */
[----:B------:R-:W-:Y:S02]  /*06b0*/  FSETP.GEU.AND P3, PT, R11, RZ, PT ;  /* 0x000000ff0b00720b */ /* 0x000fe40003f6e000 */
[----:B------:R-:W-:-:S02]  /*06c0*/  FSETP.GEU.AND P4, PT, R19, RZ, PT ;  /* 0x000000ff1300720b */ /* 0x000fc40003f8e000 */
[----:B------:R-:W-:Y:S02]  /*06d0*/  FSETP.GEU.AND P5, PT, R17, RZ, PT ;  /* 0x000000ff1100720b */ /* 0x000fe40003fae000 */
[----:B------:R-:W-:Y:S01]  /*06e0*/  FSETP.GEU.AND P6, PT, R0, RZ, PT ;  /* 0x000000ff0000720b */ /* 0x000fe20003fce000 */
[--C-:B0-----:R-:W-:Y:S01]  /*06f0*/  IMAD.WIDE R8, R13, 0x4, R2.reuse ;  /* 0x000000040d087825 */ /* 0x101fe200078e0202 */
[----:B------:R-:W-:Y:S02]  /*0700*/  SEL R6, R6, RZ, P0 ;  /* 0x000000ff06067207 */ /* 0x000fe40000000000 */
[----:B------:R-:W-:Y:S01]  /*0710*/  SEL R5, R5, RZ, P1 ;  /* 0x000000ff05057207 */ /* 0x000fe20000800000 */
[----:B------:R-:W-:Y:S01]  /*0720*/  IMAD.WIDE R2, R15, 0x4, R2 ;  /* 0x000000040f027825 */ /* 0x000fe200078e0202 */
[----:B------:R-:W-:Y:S02]  /*0730*/  SEL R4, R4, RZ, P2 ;  /* 0x000000ff04047207 */ /* 0x000fe40001000000 */
[----:B------:R-:W-:-:S02]  /*0740*/  SEL R15, R11, RZ, P3 ;  /* 0x000000ff0b0f7207 */ /* 0x000fc40001800000 */
[----:B------:R-:W-:Y:S02]  /*0750*/  SEL R14, R19, RZ, P4 ;  /* 0x000000ff130e7207 */ /* 0x000fe40002000000 */
[----:B------:R-:W-:Y:S02]  /*0760*/  SEL R12, R17, RZ, P5 ;  /* 0x000000ff110c7207 */ /* 0x000fe40002800000 */
[----:B------:R-:W-:Y:S01]  /*0770*/  SEL R13, R0, RZ, P6 ;  /* 0x000000ff000d7207 */ /* 0x000fe20003000000 */
[----:B------:R-:W-:Y:S04]  /*0780*/  STG.E.128 desc[UR4][R8.64], R4 ;  /* 0x0000000408007986 */ /* 0x000fe8000c101d04 */
[----:B------:R-:W-:Y:S01]  /*0790*/  STG.E.128 desc[UR4][R2.64], R12 ;  /* 0x0000000c02007986 */ /* 0x000fe2000c101d04 */
[----:B------:R-:W-:Y:S05]  /*07a0*/  EXIT ;  /* 0x000000000000794d */ /* 0x000fea0003800000 */
.L_x_0:
[----:B------:R-:W-:-:S00]  /*07b0*/  BRA `(.L_x_0) ;  /* 0xfffffffc00fc7947 */ /* 0x000fc0000383ffff */
[----:B------:R-:W-:-:S00]  /*07c0*/  NOP ;  /* 0x0000000000007918 */ /* 0x000fc00000000000 */
        /* <DEDUP_REMOVED lines=11> */
.L_x_1:


//--------------------- .nv.global.init           --------------------------
	.section	.nv.global.init,"aw",@progbits
.nv.global.init:
	.type		_$_str,@object
	.size		_$_str,(_$_str_$_2 - _$_str)
_$_str:
        /*0000*/ 	.byte	0x5f, 0x5f, 0x43, 0x55, 0x44, 0x41, 0x5f, 0x46, 0x54, 0x5a, 0x00
	.type		_$_str_$_2,@object
	.size		_$_str_$_2,(.L_1 - _$_str_$_2)
_$_str_$_2:
        /*000b*/ 	.byte	0x5f, 0x5f, 0x43, 0x55, 0x44, 0x41, 0x5f, 0x50, 0x52, 0x45, 0x43, 0x5f, 0x53, 0x51, 0x52, 0x54
        /*001b*/ 	.byte	0x00
.L_1:


//--------------------- .nv.constant0.triton_poi_fused__native_batch_norm_legit_no_training_relu_5 --------------------------
	.section	.nv.constant0.triton_poi_fused__native_batch_norm_legit_no_training_relu_5,"a",@progbits
	.sectionflags	@""
	.align	4
.nv.constant0.triton_poi_fused__native_batch_norm_legit_no_training_relu_5:
	.zero		580
